//
// Generated by NVIDIA NVVM Compiler
//
// Compiler Build ID: CL-36424714
// Cuda compilation tools, release 13.0, V13.0.88
// Based on NVVM 20.0.0
//

.version 9.0
.target sm_100
.address_size 64

	// .globl	default_function_kernel_2
// _ZZ25default_function_kernel_1E11ph_3_shared has been demoted

.visible .entry default_function_kernel_2(
	.param .u64 .ptr .align 1 default_function_kernel_2_param_0,
	.param .u64 .ptr .align 1 default_function_kernel_2_param_1,
	.param .u64 .ptr .align 1 default_function_kernel_2_param_2
)
.maxntid 32
{
	.reg .b32 	%r<5>;
	.reg .b32 	%f<4>;
	.reg .b64 	%rd<11>;

	ld.param.u64 	%rd1, [default_function_kernel_2_param_0];
	ld.param.u64 	%rd2, [default_function_kernel_2_param_1];
	ld.param.u64 	%rd3, [default_function_kernel_2_param_2];
	cvta.to.global.u64 	%rd4, %rd1;
	cvta.to.global.u64 	%rd5, %rd3;
	cvta.to.global.u64 	%rd6, %rd2;
	mov.u32 	%r1, %ctaid.x;
	shl.b32 	%r2, %r1, 5;
	mov.u32 	%r3, %tid.x;
	or.b32  	%r4, %r2, %r3;
	mul.wide.u32 	%rd7, %r4, 4;
	add.s64 	%rd8, %rd6, %rd7;
	ld.global.nc.f32 	%f1, [%rd8];
	add.s64 	%rd9, %rd5, %rd7;
	ld.global.nc.f32 	%f2, [%rd9];
	sub.f32 	%f3, %f1, %f2;
	add.s64 	%rd10, %rd4, %rd7;
	st.global.f32 	[%rd10], %f3;
	ret;

}
	// .globl	default_function_kernel
.visible .entry default_function_kernel(
	.param .u64 .ptr .align 1 default_function_kernel_param_0,
	.param .u64 .ptr .align 1 default_function_kernel_param_1
)
.maxntid 32
{
	.reg .b32 	%r<5>;
	.reg .b32 	%f<4>;
	.reg .b64 	%rd<8>;

	ld.param.u64 	%rd1, [default_function_kernel_param_0];
	ld.param.u64 	%rd2, [default_function_kernel_param_1];
	cvta.to.global.u64 	%rd3, %rd1;
	cvta.to.global.u64 	%rd4, %rd2;
	mov.u32 	%r1, %ctaid.x;
	shl.b32 	%r2, %r1, 5;
	mov.u32 	%r3, %tid.x;
	or.b32  	%r4, %r2, %r3;
	mul.wide.u32 	%rd5, %r4, 4;
	add.s64 	%rd6, %rd4, %rd5;
	ld.global.nc.f32 	%f1, [%rd6];
	mul.f32 	%f2, %f1, 0f3FB8AA3B;
	ex2.approx.f32 	%f3, %f2;
	add.s64 	%rd7, %rd3, %rd5;
	st.global.f32 	[%rd7], %f3;
	ret;

}
	// .globl	default_function_kernel_1
.visible .entry default_function_kernel_1(
	.param .u64 .ptr .align 1 default_function_kernel_1_param_0,
	.param .u64 .ptr .align 1 default_function_kernel_1_param_1,
	.param .u64 .ptr .align 1 default_function_kernel_1_param_2
)
.maxntid 40
{
	.reg .pred 	%p<3>;
	.reg .b16 	%rs<11>;
	.reg .b32 	%r<21>;
	.reg .b32 	%f<37>;
	.reg .b64 	%rd<13>;
	// demoted variable
	.shared .align 4 .b8 _ZZ25default_function_kernel_1E11ph_3_shared[800];
	ld.param.u64 	%rd2, [default_function_kernel_1_param_0];
	ld.param.u64 	%rd3, [default_function_kernel_1_param_1];
	ld.param.u64 	%rd4, [default_function_kernel_1_param_2];
	cvta.to.global.u64 	%rd5, %rd4;
	mov.u32 	%r1, %tid.x;
	setp.gt.u32 	%p1, %r1, 19;
	shl.b32 	%r3, %r1, 1;
	mul.wide.u32 	%rd6, %r3, 4;
	add.s64 	%rd1, %rd5, %rd6;
	ld.global.nc.f32 	%f1, [%rd1];
	shl.b32 	%r4, %r1, 3;
	mov.u32 	%r5, _ZZ25default_function_kernel_1E11ph_3_shared;
	add.s32 	%r2, %r5, %r4;
	st.shared.f32 	[%r2], %f1;
	ld.global.nc.f32 	%f2, [%rd1+4];
	st.shared.f32 	[%r2+4], %f2;
	ld.global.nc.f32 	%f3, [%rd1+320];
	st.shared.f32 	[%r2+320], %f3;
	ld.global.nc.f32 	%f4, [%rd1+324];
	st.shared.f32 	[%r2+324], %f4;
	@%p1 bra 	$L__BB2_2;
	ld.global.nc.f32 	%f5, [%rd1+640];
	st.shared.f32 	[%r2+640], %f5;
	ld.global.nc.f32 	%f6, [%rd1+644];
	st.shared.f32 	[%r2+644], %f6;
$L__BB2_2:
	cvta.to.global.u64 	%rd7, %rd3;
	bar.sync 	0;
	cvt.u16.u32 	%rs1, %r1;
	mul.lo.s16 	%rs2, %rs1, 26;
	shr.u16 	%rs3, %rs2, 8;
	mul.wide.u16 	%r6, %rs3, 80;
	mov.u32 	%r7, %ctaid.x;
	mul.lo.s16 	%rs4, %rs3, 10;
	sub.s16 	%rs5, %rs1, %rs4;
	and.b16  	%rs6, %rs5, 255;
	setp.lt.u16 	%p2, %rs6, 5;
	selp.b32 	%r8, 0, 5, %p2;
	mad.lo.s32 	%r9, %r7, 10, %r6;
	add.s32 	%r10, %r9, %r8;
	mul.wide.u16 	%r11, %rs3, 50;
	mul.lo.s16 	%rs7, %rs1, 52;
	shr.u16 	%rs8, %rs7, 8;
	mul.lo.s16 	%rs9, %rs8, 5;
	sub.s16 	%rs10, %rs1, %rs9;
	cvt.u32.u16 	%r12, %rs10;
	and.b32  	%r13, %r12, 255;
	add.s32 	%r14, %r11, %r13;
	mul.wide.u32 	%rd8, %r10, 4;
	add.s64 	%rd9, %rd7, %rd8;
	ld.global.nc.f32 	%f7, [%rd9];
	shl.b32 	%r15, %r14, 2;
	add.s32 	%r17, %r5, %r15;
	ld.shared.f32 	%f8, [%r17];
	fma.rn.f32 	%f9, %f7, %f8, 0f00000000;
	ld.global.nc.f32 	%f10, [%rd9+160];
	ld.shared.f32 	%f11, [%r17+100];
	fma.rn.f32 	%f12, %f10, %f11, 0f00000000;
	ld.global.nc.f32 	%f13, [%rd9+4];
	ld.shared.f32 	%f14, [%r17+20];
	fma.rn.f32 	%f15, %f13, %f14, %f9;
	ld.global.nc.f32 	%f16, [%rd9+164];
	ld.shared.f32 	%f17, [%r17+120];
	fma.rn.f32 	%f18, %f16, %f17, %f12;
	ld.global.nc.f32 	%f19, [%rd9+8];
	ld.shared.f32 	%f20, [%r17+40];
	fma.rn.f32 	%f21, %f19, %f20, %f15;
	ld.global.nc.f32 	%f22, [%rd9+168];
	ld.shared.f32 	%f23, [%r17+140];
	fma.rn.f32 	%f24, %f22, %f23, %f18;
	ld.global.nc.f32 	%f25, [%rd9+12];
	ld.shared.f32 	%f26, [%r17+60];
	fma.rn.f32 	%f27, %f25, %f26, %f21;
	ld.global.nc.f32 	%f28, [%rd9+172];
	ld.shared.f32 	%f29, [%r17+160];
	fma.rn.f32 	%f30, %f28, %f29, %f24;
	ld.global.nc.f32 	%f31, [%rd9+16];
	ld.shared.f32 	%f32, [%r17+80];
	fma.rn.f32 	%f33, %f31, %f32, %f27;
	ld.global.nc.f32 	%f34, [%rd9+176];
	ld.shared.f32 	%f35, [%r17+180];
	fma.rn.f32 	%f36, %f34, %f35, %f30;
	cvt.u32.u16 	%r18, %rs5;
	and.b32  	%r19, %r18, 255;
	add.s32 	%r20, %r9, %r19;
	cvta.to.global.u64 	%rd10, %rd2;
	mul.wide.u32 	%rd11, %r20, 4;
	add.s64 	%rd12, %rd10, %rd11;
	st.global.f32 	[%rd12], %f33;
	st.global.f32 	[%rd12+160], %f36;
	ret;

}


// ===== COMPILED SASS (sm_100) =====

	.target	sm_100

	.elftype	@"ET_EXEC"


//--------------------- .note.nv.tkinfo           --------------------------
	.section	.note.nv.tkinfo,"",@"SHT_NOTE"
	.sectionflags	@"SHF_NOTE_NV_TKINFO"
	.tkinfo
        /*0018*/ 	.word	0x00000002
        /*0030*/ 	.string	""
        /*0030*/ 	.string	"ptxas"
        /*0030*/ 	.string	"Cuda compilation tools, release 13.0, V13.0.88"
        /*0030*/ 	.string	"Build cuda_13.0.r13.0/compiler.36424714_0"
        /*0030*/ 	.string	"-arch sm_100 -m 64 "



//--------------------- .note.nv.cuinfo           --------------------------
	.section	.note.nv.cuinfo,"",@"SHT_NOTE"
	.sectionflags	@"SHF_NOTE_NV_CUINFO"
        /*0018*/ 	.short	0x0002
        /*001a*/ 	.short	0x0064
        /*001c*/ 	.short	0x0082
	.zero		2


//--------------------- .nv.info                  --------------------------
	.section	.nv.info,"",@"SHT_CUDA_INFO"
	.align	4


	//----- nvinfo : EIATTR_REGCOUNT
	.align		4
        /*0000*/ 	.byte	0x04, 0x2f
        /*0002*/ 	.short	(.L_1 - .L_0)
	.align		4
.L_0:
        /*0004*/ 	.word	index@(default_function_kernel_2)
        /*0008*/ 	.word	0x0000000c


	//----- nvinfo : EIATTR_FRAME_SIZE
	.align		4
.L_1:
        /*000c*/ 	.byte	0x04, 0x11
        /*000e*/ 	.short	(.L_3 - .L_2)
	.align		4
.L_2:
        /*0010*/ 	.word	index@(default_function_kernel_2)
        /*0014*/ 	.word	0x00000000


	//----- nvinfo : EIATTR_REGCOUNT
	.align		4
.L_3:
        /*0018*/ 	.byte	0x04, 0x2f
        /*001a*/ 	.short	(.L_5 - .L_4)
	.align		4
.L_4:
        /*001c*/ 	.word	index@(default_function_kernel)
        /*0020*/ 	.word	0x0000000c


	//----- nvinfo : EIATTR_FRAME_SIZE
	.align		4
.L_5:
        /*0024*/ 	.byte	0x04, 0x11
        /*0026*/ 	.short	(.L_7 - .L_6)
	.align		4
.L_6:
        /*0028*/ 	.word	index@(default_function_kernel)
        /*002c*/ 	.word	0x00000000


	//----- nvinfo : EIATTR_REGCOUNT
	.align		4
.L_7:
        /*0030*/ 	.byte	0x04, 0x2f
        /*0032*/ 	.short	(.L_9 - .L_8)
	.align		4
.L_8:
        /*0034*/ 	.word	index@(default_function_kernel_1)
        /*0038*/ 	.word	0x0000001f


	//----- nvinfo : EIATTR_FRAME_SIZE
	.align		4
.L_9:
        /*003c*/ 	.byte	0x04, 0x11
        /*003e*/ 	.short	(.L_11 - .L_10)
	.align		4
.L_10:
        /*0040*/ 	.word	index@(default_function_kernel_1)
        /*0044*/ 	.word	0x00000000


	//----- nvinfo : EIATTR_MIN_STACK_SIZE
	.align		4
.L_11:
        /*0048*/ 	.byte	0x04, 0x12
        /*004a*/ 	.short	(.L_13 - .L_12)
	.align		4
.L_12:
        /*004c*/ 	.word	index@(default_function_kernel_1)
        /*0050*/ 	.word	0x00000000


	//----- nvinfo : EIATTR_MIN_STACK_SIZE
	.align		4
.L_13:
        /*0054*/ 	.byte	0x04, 0x12
        /*0056*/ 	.short	(.L_15 - .L_14)
	.align		4
.L_14:
        /*0058*/ 	.word	index@(default_function_kernel)
        /*005c*/ 	.word	0x00000000


	//----- nvinfo : EIATTR_MIN_STACK_SIZE
	.align		4
.L_15:
        /*0060*/ 	.byte	0x04, 0x12
        /*0062*/ 	.short	(.L_17 - .L_16)
	.align		4
.L_16:
        /*0064*/ 	.word	index@(default_function_kernel_2)
        /*0068*/ 	.word	0x00000000
.L_17:


//--------------------- .nv.compat                --------------------------
	.section	.nv.compat,"",@"SHT_CUDA_COMPAT_INFO"
	.align	4
        /*0000*/ 	.byte	0x02, 0x09, 0x00, 0x00, 0x02, 0x02, 0x01, 0x00, 0x02, 0x05, 0x05, 0x00, 0x03, 0x07, 0x01, 0x01
        /*0010*/ 	.byte	0x02, 0x03, 0x00, 0x00, 0x02, 0x06, 0x01, 0x00, 0x04, 0x0b, 0x08, 0x00, 0x01, 0x00, 0x00, 0x00
        /*0020*/ 	.byte	0x00, 0x00, 0x00, 0x00


//--------------------- .nv.info.default_function_kernel_1 --------------------------
	.section	.nv.info.default_function_kernel_1,"",@"SHT_CUDA_INFO"
	.sectionflags	@""
	.align	4


	//----- nvinfo : EIATTR_CUDA_API_VERSION
	.align		4
        /*0000*/ 	.byte	0x04, 0x37
        /*0002*/ 	.short	(.L_19 - .L_18)
.L_18:
        /*0004*/ 	.word	0x00000082


	//----- nvinfo : EIATTR_KPARAM_INFO
	.align		4
.L_19:
        /*0008*/ 	.byte	0x04, 0x17
        /*000a*/ 	.short	(.L_21 - .L_20)
.L_20:
        /*000c*/ 	.word	0x00000000
        /*0010*/ 	.short	0x0002
        /*0012*/ 	.short	0x0010
        /*0014*/ 	.byte	0x00, 0xf5, 0x21, 0x00


	//----- nvinfo : EIATTR_KPARAM_INFO
	.align		4
.L_21:
        /*0018*/ 	.byte	0x04, 0x17
        /*001a*/ 	.short	(.L_23 - .L_22)
.L_22:
        /*001c*/ 	.word	0x00000000
        /*0020*/ 	.short	0x0001
        /*0022*/ 	.short	0x0008
        /*0024*/ 	.byte	0x00, 0xf5, 0x21, 0x00


	//----- nvinfo : EIATTR_KPARAM_INFO
	.align		4
.L_23:
        /*0028*/ 	.byte	0x04, 0x17
        /*002a*/ 	.short	(.L_25 - .L_24)
.L_24:
        /*002c*/ 	.word	0x00000000
        /*0030*/ 	.short	0x0000
        /*0032*/ 	.short	0x0000
        /*0034*/ 	.byte	0x00, 0xf5, 0x21, 0x00


	//----- nvinfo : EIATTR_SPARSE_MMA_MASK
	.align		4
.L_25:
        /*0038*/ 	.byte	0x03, 0x50
        /*003a*/ 	.short	0x0000


	//----- nvinfo : EIATTR_MAXREG_COUNT
	.align		4
        /*003c*/ 	.byte	0x03, 0x1b
        /*003e*/ 	.short	0x00ff


	//----- nvinfo : EIATTR_NUM_BARRIERS
	.align		4
        /*0040*/ 	.byte	0x02, 0x4c
        /*0042*/ 	.byte	0x01
	.zero		1


	//----- nvinfo : EIATTR_MERCURY_ISA_VERSION
	.align		4
        /*0044*/ 	.byte	0x03, 0x5f
        /*0046*/ 	.short	0x0101


	//----- nvinfo : EIATTR_VRC_CTA_INIT_COUNT
	.align		4
        /*0048*/ 	.byte	0x02, 0x4a
	.zero		1
	.zero		1


	//----- nvinfo : EIATTR_EXIT_INSTR_OFFSETS
	.align		4
        /*004c*/ 	.byte	0x04, 0x1c
        /*004e*/ 	.short	(.L_27 - .L_26)


	//   ....[0]....
.L_26:
        /*0050*/ 	.word	0x00000570


	//----- nvinfo : EIATTR_MAX_THREADS
	.align		4
.L_27:
        /*0054*/ 	.byte	0x04, 0x05
        /*0056*/ 	.short	(.L_29 - .L_28)
.L_28:
        /*0058*/ 	.word	0x00000028
        /*005c*/ 	.word	0x00000001
        /*0060*/ 	.word	0x00000001


	//----- nvinfo : EIATTR_CBANK_PARAM_SIZE
	.align		4
.L_29:
        /*0064*/ 	.byte	0x03, 0x19
        /*0066*/ 	.short	0x0018


	//----- nvinfo : EIATTR_PARAM_CBANK
	.align		4
        /*0068*/ 	.byte	0x04, 0x0a
        /*006a*/ 	.short	(.L_31 - .L_30)
	.align		4
.L_30:
        /*006c*/ 	.word	index@(.nv.constant0.default_function_kernel_1)
        /*0070*/ 	.short	0x0380
        /*0072*/ 	.short	0x0018


	//----- nvinfo : EIATTR_SW_WAR
	.align		4
.L_31:
        /*0074*/ 	.byte	0x04, 0x36
        /*0076*/ 	.short	(.L_33 - .L_32)
.L_32:
        /*0078*/ 	.word	0x00000008
.L_33:


//--------------------- .nv.info.default_function_kernel --------------------------
	.section	.nv.info.default_function_kernel,"",@"SHT_CUDA_INFO"
	.sectionflags	@""
	.align	4


	//----- nvinfo : EIATTR_CUDA_API_VERSION
	.align		4
        /*0000*/ 	.byte	0x04, 0x37
        /*0002*/ 	.short	(.L_35 - .L_34)
.L_34:
        /*0004*/ 	.word	0x00000082


	//----- nvinfo : EIATTR_KPARAM_INFO
	.align		4
.L_35:
        /*0008*/ 	.byte	0x04, 0x17
        /*000a*/ 	.short	(.L_37 - .L_36)
.L_36:
        /*000c*/ 	.word	0x00000000
        /*0010*/ 	.short	0x0001
        /*0012*/ 	.short	0x0008
        /*0014*/ 	.byte	0x00, 0xf5, 0x21, 0x00


	//----- nvinfo : EIATTR_KPARAM_INFO
	.align		4
.L_37:
        /*0018*/ 	.byte	0x04, 0x17
        /*001a*/ 	.short	(.L_39 - .L_38)
.L_38:
        /*001c*/ 	.word	0x00000000
        /*0020*/ 	.short	0x0000
        /*0022*/ 	.short	0x0000
        /*0024*/ 	.byte	0x00, 0xf5, 0x21, 0x00


	//----- nvinfo : EIATTR_SPARSE_MMA_MASK
	.align		4
.L_39:
        /*0028*/ 	.byte	0x03, 0x50
        /*002a*/ 	.short	0x0000


	//----- nvinfo : EIATTR_MAXREG_COUNT
	.align		4
        /*002c*/ 	.byte	0x03, 0x1b
        /*002e*/ 	.short	0x00ff


	//----- nvinfo : EIATTR_MERCURY_ISA_VERSION
	.align		4
        /*0030*/ 	.byte	0x03, 0x5f
        /*0032*/ 	.short	0x0101


	//----- nvinfo : EIATTR_VRC_CTA_INIT_COUNT
	.align		4
        /*0034*/ 	.byte	0x02, 0x4a
	.zero		1
	.zero		1


	//----- nvinfo : EIATTR_EXIT_INSTR_OFFSETS
	.align		4
        /*0038*/ 	.byte	0x04, 0x1c
        /*003a*/ 	.short	(.L_41 - .L_40)


	//   ....[0]....
.L_40:
        /*003c*/ 	.word	0x00000110


	//----- nvinfo : EIATTR_MAX_THREADS
	.align		4
.L_41:
        /*0040*/ 	.byte	0x04, 0x05
        /*0042*/ 	.short	(.L_43 - .L_42)
.L_42:
        /*0044*/ 	.word	0x00000020
        /*0048*/ 	.word	0x00000001
        /*004c*/ 	.word	0x00000001


	//----- nvinfo : EIATTR_CBANK_PARAM_SIZE
	.align		4
.L_43:
        /*0050*/ 	.byte	0x03, 0x19
        /*0052*/ 	.short	0x0010


	//----- nvinfo : EIATTR_PARAM_CBANK
	.align		4
        /*0054*/ 	.byte	0x04, 0x0a
        /*0056*/ 	.short	(.L_45 - .L_44)
	.align		4
.L_44:
        /*0058*/ 	.word	index@(.nv.constant0.default_function_kernel)
        /*005c*/ 	.short	0x0380
        /*005e*/ 	.short	0x0010


	//----- nvinfo : EIATTR_SW_WAR
	.align		4
.L_45:
        /*0060*/ 	.byte	0x04, 0x36
        /*0062*/ 	.short	(.L_47 - .L_46)
.L_46:
        /*0064*/ 	.word	0x00000008
.L_47:


//--------------------- .nv.info.default_function_kernel_2 --------------------------
	.section	.nv.info.default_function_kernel_2,"",@"SHT_CUDA_INFO"
	.sectionflags	@""
	.align	4


	//----- nvinfo : EIATTR_CUDA_API_VERSION
	.align		4
        /*0000*/ 	.byte	0x04, 0x37
        /*0002*/ 	.short	(.L_49 - .L_48)
.L_48:
        /*0004*/ 	.word	0x00000082


	//----- nvinfo : EIATTR_KPARAM_INFO
	.align		4
.L_49:
        /*0008*/ 	.byte	0x04, 0x17
        /*000a*/ 	.short	(.L_51 - .L_50)
.L_50:
        /*000c*/ 	.word	0x00000000
        /*0010*/ 	.short	0x0002
        /*0012*/ 	.short	0x0010
        /*0014*/ 	.byte	0x00, 0xf5, 0x21, 0x00


	//----- nvinfo : EIATTR_KPARAM_INFO
	.align		4
.L_51:
        /*0018*/ 	.byte	0x04, 0x17
        /*001a*/ 	.short	(.L_53 - .L_52)
.L_52:
        /*001c*/ 	.word	0x00000000
        /*0020*/ 	.short	0x0001
        /*0022*/ 	.short	0x0008
        /*0024*/ 	.byte	0x00, 0xf5, 0x21, 0x00


	//----- nvinfo : EIATTR_KPARAM_INFO
	.align		4
.L_53:
        /*0028*/ 	.byte	0x04, 0x17
        /*002a*/ 	.short	(.L_55 - .L_54)
.L_54:
        /*002c*/ 	.word	0x00000000
        /*0030*/ 	.short	0x0000
        /*0032*/ 	.short	0x0000
        /*0034*/ 	.byte	0x00, 0xf5, 0x21, 0x00


	//----- nvinfo : EIATTR_SPARSE_MMA_MASK
	.align		4
.L_55:
        /*0038*/ 	.byte	0x03, 0x50
        /*003a*/ 	.short	0x0000


	//----- nvinfo : EIATTR_MAXREG_COUNT
	.align		4
        /*003c*/ 	.byte	0x03, 0x1b
        /*003e*/ 	.short	0x00ff


	//----- nvinfo : EIATTR_MERCURY_ISA_VERSION
	.align		4
        /*0040*/ 	.byte	0x03, 0x5f
        /*0042*/ 	.short	0x0101


	//----- nvinfo : EIATTR_VRC_CTA_INIT_COUNT
	.align		4
        /*0044*/ 	.byte	0x02, 0x4a
	.zero		1
	.zero		1


	//----- nvinfo : EIATTR_EXIT_INSTR_OFFSETS
	.align		4
        /*0048*/ 	.byte	0x04, 0x1c
        /*004a*/ 	.short	(.L_57 - .L_56)


	//   ....[0]....
.L_56:
        /*004c*/ 	.word	0x00000100


	//----- nvinfo : EIATTR_MAX_THREADS
	.align		4
.L_57:
        /*0050*/ 	.byte	0x04, 0x05
        /*0052*/ 	.short	(.L_59 - .L_58)
.L_58:
        /*0054*/ 	.word	0x00000020
        /*0058*/ 	.word	0x00000001
        /*005c*/ 	.word	0x00000001


	//----- nvinfo : EIATTR_CBANK_PARAM_SIZE
	.align		4
.L_59:
        /*0060*/ 	.byte	0x03, 0x19
        /*0062*/ 	.short	0x0018


	//----- nvinfo : EIATTR_PARAM_CBANK
	.align		4
        /*0064*/ 	.byte	0x04, 0x0a
        /*0066*/ 	.short	(.L_61 - .L_60)
	.align		4
.L_60:
        /*0068*/ 	.word	index@(.nv.constant0.default_function_kernel_2)
        /*006c*/ 	.short	0x0380
        /*006e*/ 	.short	0x0018


	//----- nvinfo : EIATTR_SW_WAR
	.align		4
.L_61:
        /*0070*/ 	.byte	0x04, 0x36
        /*0072*/ 	.short	(.L_63 - .L_62)
.L_62:
        /*0074*/ 	.word	0x00000008
.L_63:


//--------------------- .nv.callgraph             --------------------------
	.section	.nv.callgraph,"",@"SHT_CUDA_CALLGRAPH"
	.align	4
	.sectionentsize	8
	.align		4
        /*0000*/ 	.word	0x00000000
	.align		4
        /*0004*/ 	.word	0xffffffff
	.align		4
        /*0008*/ 	.word	0x00000000
	.align		4
        /*000c*/ 	.word	0xfffffffe
	.align		4
        /*0010*/ 	.word	0x00000000
	.align		4
        /*0014*/ 	.word	0xfffffffd
	.align		4
        /*0018*/ 	.word	0x00000000
	.align		4
        /*001c*/ 	.word	0xfffffffc


//--------------------- .text.default_function_kernel_1 --------------------------
	.section	.text.default_function_kernel_1,"ax",@progbits
	.align	128
        .global         default_function_kernel_1
        .type           default_function_kernel_1,@function
        .size           default_function_kernel_1,(.L_x_3 - default_function_kernel_1)
        .other          default_function_kernel_1,@"STO_CUDA_ENTRY STV_DEFAULT"
default_function_kernel_1:
.text.default_function_kernel_1:
[----:B------:R-:W-:Y:S01]  /*0000*/  LDC R1, c[0x0][0x37c] ;  /* 0x0000df00ff017b82 */ /* 0x000fe20000000800 */
[----:B------:R-:W0:Y:S07]  /*0010*/  S2R R21, SR_TID.X ;  /* 0x0000000000157919 */ /* 0x000e2e0000002100 */
[----:B------:R-:W1:Y:S01]  /*0020*/  LDC.64 R4, c[0x0][0x390] ;  /* 0x0000e400ff047b82 */ /* 0x000e620000000a00 */
[----:B------:R-:W2:Y:S07]  /*0030*/  LDCU.64 UR6, c[0x0][0x358] ;  /* 0x00006b00ff0677ac */ /* 0x000eae0008000a00 */
[----:B------:R-:W3:Y:S08]  /*0040*/  S2UR UR4, SR_CTAID.X ;  /* 0x00000000000479c3 */ /* 0x000ef00000002500 */
[----:B------:R-:W4:Y:S01]  /*0050*/  LDC.64 R12, c[0x0][0x388] ;  /* 0x0000e200ff0c7b82 */ /* 0x000f220000000a00 */
[----:B0-----:R-:W-:-:S02]  /*0060*/  ISETP.GT.U32.AND P0, PT, R21, 0x13, PT ;  /* 0x000000131500780c */ /* 0x001fc40003f04070 */
[C---:B------:R-:W-:Y:S02]  /*0070*/  SHF.L.U32 R3, R21.reuse, 0x1, RZ ;  /* 0x0000000115037819 */ /* 0x040fe400000006ff */
[----:B------:R-:W-:-:S03]  /*0080*/  PRMT R22, R21, 0x9910, RZ ;  /* 0x0000991015167816 */ /* 0x000fc600000000ff */
[----:B-1----:R-:W-:-:S04]  /*0090*/  IMAD.WIDE.U32 R4, R3, 0x4, R4 ;  /* 0x0000000403047825 */ /* 0x002fc800078e0004 */
[----:B------:R-:W-:Y:S01]  /*00a0*/  IMAD R0, R22, 0x1a, RZ ;  /* 0x0000001a16007824 */ /* 0x000fe200078e02ff */
[----:B--2---:R-:W2:Y:S04]  /*00b0*/  LDG.E.CONSTANT R6, desc[UR6][R4.64] ;  /* 0x0000000604067981 */ /* 0x004ea8000c1e9900 */
[----:B------:R-:W2:Y:S01]  /*00c0*/  LDG.E.CONSTANT R7, desc[UR6][R4.64+0x4] ;  /* 0x0000040604077981 */ /* 0x000ea2000c1e9900 */
[----:B------:R-:W-:-:S03]  /*00d0*/  LOP3.LUT R0, R0, 0xffff, RZ, 0xc0, !PT ;  /* 0x0000ffff00007812 */ /* 0x000fc600078ec0ff */
[----:B------:R-:W5:Y:S01]  /*00e0*/  LDG.E.CONSTANT R8, desc[UR6][R4.64+0x140] ;  /* 0x0001400604087981 */ /* 0x000f62000c1e9900 */
[----:B------:R-:W-:-:S03]  /*00f0*/  SHF.R.U32.HI R23, RZ, 0x8, R0 ;  /* 0x00000008ff177819 */ /* 0x000fc60000011600 */
[----:B------:R-:W5:Y:S01]  /*0100*/  LDG.E.CONSTANT R9, desc[UR6][R4.64+0x144] ;  /* 0x0001440604097981 */ /* 0x000f62000c1e9900 */
[----:B------:R-:W-:-:S03]  /*0110*/  PRMT R0, R23, 0x9910, RZ ;  /* 0x0000991017007816 */ /* 0x000fc600000000ff */
[----:B------:R-:W5:Y:S04]  /*0120*/  @!P0 LDG.E.CONSTANT R10, desc[UR6][R4.64+0x280] ;  /* 0x00028006040a8981 */ /* 0x000f68000c1e9900 */
[----:B------:R4:W5:Y:S01]  /*0130*/  @!P0 LDG.E.CONSTANT R11, desc[UR6][R4.64+0x284] ;  /* 0x00028406040b8981 */ /* 0x000962000c1e9900 */
[----:B------:R-:W-:-:S04]  /*0140*/  IMAD R0, R0, 0xa, RZ ;  /* 0x0000000a00007824 */ /* 0x000fc800078e02ff */
[----:B------:R-:W-:-:S05]  /*0150*/  IMAD.MOV R0, RZ, RZ, -R0 ;  /* 0x000000ffff007224 */ /* 0x000fca00078e0a00 */
[----:B------:R-:W-:-:S04]  /*0160*/  PRMT R0, R0, 0x7710, RZ ;  /* 0x0000771000007816 */ /* 0x000fc800000000ff */
[----:B------:R-:W-:-:S04]  /*0170*/  IADD3 R3, PT, PT, R0, R21, RZ ;  /* 0x0000001500037210 */ /* 0x000fc80007ffe0ff */
[----:B------:R-:W-:Y:S02]  /*0180*/  LOP3.LUT R0, R3, 0xff, RZ, 0xc0, !PT ;  /* 0x000000ff03007812 */ /* 0x000fe400078ec0ff */
[----:B------:R-:W-:Y:S02]  /*0190*/  LOP3.LUT R23, R23, 0xffff, RZ, 0xc0, !PT ;  /* 0x0000ffff17177812 */ /* 0x000fe400078ec0ff */
[----:B------:R-:W-:Y:S02]  /*01a0*/  ISETP.GE.U32.AND P1, PT, R0, 0x5, PT ;  /* 0x000000050000780c */ /* 0x000fe40003f26070 */
[----:B---3--:R-:W-:-:S05]  /*01b0*/  LEA R15, R23, UR4, 0x3 ;  /* 0x00000004170f7c11 */ /* 0x008fca000f8e18ff */
[----:B------:R-:W-:-:S04]  /*01c0*/  IMAD R15, R15, 0xa, RZ ;  /* 0x0000000a0f0f7824 */ /* 0x000fc800078e02ff */
[C---:B------:R-:W-:Y:S02]  /*01d0*/  VIADD R17, R15.reuse, 0x5 ;  /* 0x000000050f117836 */ /* 0x040fe40000000000 */
[----:B------:R-:W-:-:S05]  /*01e0*/  @!P1 IADD3 R17, PT, PT, R15, RZ, RZ ;  /* 0x000000ff0f119210 */ /* 0x000fca0007ffe0ff */
[----:B----4-:R-:W-:-:S05]  /*01f0*/  IMAD.WIDE.U32 R4, R17, 0x4, R12 ;  /* 0x0000000411047825 */ /* 0x010fca00078e000c */
[----:B------:R-:W3:Y:S04]  /*0200*/  LDG.E.CONSTANT R0, desc[UR6][R4.64] ;  /* 0x0000000604007981 */ /* 0x000ee8000c1e9900 */
[----:B------:R-:W4:Y:S04]  /*0210*/  LDG.E.CONSTANT R2, desc[UR6][R4.64+0xa0] ;  /* 0x0000a00604027981 */ /* 0x000f28000c1e9900 */
[----:B------:R-:W4:Y:S04]  /*0220*/  LDG.E.CONSTANT R19, desc[UR6][R4.64+0x4] ;  /* 0x0000040604137981 */ /* 0x000f28000c1e9900 */
[----:B------:R-:W4:Y:S04]  /*0230*/  LDG.E.CONSTANT R18, desc[UR6][R4.64+0xa4] ;  /* 0x0000a40604127981 */ /* 0x000f28000c1e9900 */
[----:B------:R-:W4:Y:S04]  /*0240*/  LDG.E.CONSTANT R17, desc[UR6][R4.64+0x8] ;  /* 0x0000080604117981 */ /* 0x000f28000c1e9900 */
[----:B------:R-:W4:Y:S04]  /*0250*/  LDG.E.CONSTANT R16, desc[UR6][R4.64+0xa8] ;  /* 0x0000a80604107981 */ /* 0x000f28000c1e9900 */
[----:B------:R-:W4:Y:S04]  /*0260*/  LDG.E.CONSTANT R14, desc[UR6][R4.64+0xc] ;  /* 0x00000c06040e7981 */ /* 0x000f28000c1e9900 */
[----:B------:R-:W4:Y:S04]  /*0270*/  LDG.E.CONSTANT R13, desc[UR6][R4.64+0xac] ;  /* 0x0000ac06040d7981 */ /* 0x000f28000c1e9900 */
[----:B------:R-:W4:Y:S04]  /*0280*/  LDG.E.CONSTANT R12, desc[UR6][R4.64+0x10] ;  /* 0x00001006040c7981 */ /* 0x000f28000c1e9900 */
[----:B------:R0:W4:Y:S01]  /*0290*/  LDG.E.CONSTANT R20, desc[UR6][R4.64+0xb0] ;  /* 0x0000b00604147981 */ /* 0x000122000c1e9900 */
[----:B------:R-:W1:Y:S01]  /*02a0*/  S2UR UR5, SR_CgaCtaId ;  /* 0x00000000000579c3 */ /* 0x000e620000008800 */
[----:B------:R-:W-:-:S05]  /*02b0*/  IMAD R22, R22, 0x34, RZ ;  /* 0x0000003416167824 */ /* 0x000fca00078e02ff */
[----:B------:R-:W-:Y:S01]  /*02c0*/  LOP3.LUT R22, R22, 0xffff, RZ, 0xc0, !PT ;  /* 0x0000ffff16167812 */ /* 0x000fe200078ec0ff */
[----:B------:R-:W-:-:S03]  /*02d0*/  UMOV UR4, 0x400 ;  /* 0x0000040000047882 */ /* 0x000fc60000000000 */
[----:B------:R-:W-:-:S04]  /*02e0*/  SHF.R.U32.HI R22, RZ, 0x8, R22 ;  /* 0x00000008ff167819 */ /* 0x000fc80000011616 */
[----:B------:R-:W-:-:S05]  /*02f0*/  PRMT R22, R22, 0x9910, RZ ;  /* 0x0000991016167816 */ /* 0x000fca00000000ff */
[----:B------:R-:W-:Y:S01]  /*0300*/  IMAD R22, R22, 0x5, RZ ;  /* 0x0000000516167824 */ /* 0x000fe200078e02ff */
[----:B-1----:R-:W-:-:S03]  /*0310*/  ULEA UR4, UR5, UR4, 0x18 ;  /* 0x0000000405047291 */ /* 0x002fc6000f8ec0ff */
[----:B------:R-:W-:-:S03]  /*0320*/  IMAD.MOV R22, RZ, RZ, -R22 ;  /* 0x000000ffff167224 */ /* 0x000fc600078e0a16 */
[----:B0-----:R-:W-:Y:S02]  /*0330*/  LEA R4, R21, UR4, 0x3 ;  /* 0x0000000415047c11 */ /* 0x001fe4000f8e18ff */
[----:B------:R-:W-:-:S04]  /*0340*/  PRMT R22, R22, 0x7710, RZ ;  /* 0x0000771016167816 */ /* 0x000fc800000000ff */
[----:B------:R-:W-:-:S04]  /*0350*/  IADD3 R22, PT, PT, R22, R21, RZ ;  /* 0x0000001516167210 */ /* 0x000fc80007ffe0ff */
[----:B------:R-:W-:-:S05]  /*0360*/  LOP3.LUT R22, R22, 0xff, RZ, 0xc0, !PT ;  /* 0x000000ff16167812 */ /* 0x000fca00078ec0ff */
[----:B------:R-:W-:-:S05]  /*0370*/  IMAD R22, R23, 0x32, R22 ;  /* 0x0000003217167824 */ /* 0x000fca00078e0216 */
[----:B------:R-:W-:Y:S01]  /*0380*/  LEA R24, R22, UR4, 0x2 ;  /* 0x0000000416187c11 */ /* 0x000fe2000f8e10ff */
[----:B--2---:R-:W-:Y:S04]  /*0390*/  STS.64 [R4], R6 ;  /* 0x0000000604007388 */ /* 0x004fe80000000a00 */
[----:B-----5:R-:W-:Y:S04]  /*03a0*/  STS.64 [R4+0x140], R8 ;  /* 0x0001400804007388 */ /* 0x020fe80000000a00 */
[----:B------:R0:W-:Y:S01]  /*03b0*/  @!P0 STS.64 [R4+0x280], R10 ;  /* 0x0002800a04008388 */ /* 0x0001e20000000a00 */
[----:B------:R-:W-:Y:S08]  /*03c0*/  BAR.SYNC.DEFER_BLOCKING 0x0 ;  /* 0x0000000000007b1d */ /* 0x000ff00000010000 */
[----:B0-----:R-:W0:Y:S01]  /*03d0*/  LDC.64 R4, c[0x0][0x380] ;  /* 0x0000e000ff047b82 */ /* 0x001e220000000a00 */
[----:B------:R-:W3:Y:S04]  /*03e0*/  LDS R25, [R24] ;  /* 0x0000000018197984 */ /* 0x000ee80000000800 */
[----:B------:R-:W4:Y:S04]  /*03f0*/  LDS R27, [R24+0x64] ;  /* 0x00006400181b7984 */ /* 0x000f280000000800 */
[----:B------:R-:W1:Y:S04]  /*0400*/  LDS R26, [R24+0x14] ;  /* 0x00001400181a7984 */ /* 0x000e680000000800 */
[----:B------:R-:W2:Y:S04]  /*0410*/  LDS R28, [R24+0x78] ;  /* 0x00007800181c7984 */ /* 0x000ea80000000800 */
[----:B------:R-:W5:Y:S04]  /*0420*/  LDS R22, [R24+0x28] ;  /* 0x0000280018167984 */ /* 0x000f680000000800 */
[----:B------:R-:W0:Y:S04]  /*0430*/  LDS R23, [R24+0x8c] ;  /* 0x00008c0018177984 */ /* 0x000e280000000800 */
[----:B------:R-:W0:Y:S04]  /*0440*/  LDS R21, [R24+0x3c] ;  /* 0x00003c0018157984 */ /* 0x000e280000000800 */
[----:B------:R-:W0:Y:S04]  /*0450*/  LDS R6, [R24+0xa0] ;  /* 0x0000a00018067984 */ /* 0x000e280000000800 */
[----:B------:R-:W0:Y:S04]  /*0460*/  LDS R9, [R24+0x50] ;  /* 0x0000500018097984 */ /* 0x000e280000000800 */
[----:B------:R-:W0:Y:S01]  /*0470*/  LDS R7, [R24+0xb4] ;  /* 0x0000b40018077984 */ /* 0x000e220000000800 */
[----:B---3--:R-:W-:Y:S01]  /*0480*/  FFMA R0, R0, R25, RZ ;  /* 0x0000001900007223 */ /* 0x008fe200000000ff */
[----:B----4-:R-:W-:Y:S01]  /*0490*/  FFMA R27, R2, R27, RZ ;  /* 0x0000001b021b7223 */ /* 0x010fe200000000ff */
[----:B------:R-:W-:-:S02]  /*04a0*/  LOP3.LUT R2, R3, 0xff, RZ, 0xc0, !PT ;  /* 0x000000ff03027812 */ /* 0x000fc400078ec0ff */
[----:B-1----:R-:W-:Y:S01]  /*04b0*/  FFMA R0, R19, R26, R0 ;  /* 0x0000001a13007223 */ /* 0x002fe20000000000 */
[----:B--2---:R-:W-:Y:S01]  /*04c0*/  FFMA R27, R18, R28, R27 ;  /* 0x0000001c121b7223 */ /* 0x004fe2000000001b */
[----:B------:R-:W-:Y:S02]  /*04d0*/  IADD3 R15, PT, PT, R15, R2, RZ ;  /* 0x000000020f0f7210 */ /* 0x000fe40007ffe0ff */
[----:B-----5:R-:W-:Y:S01]  /*04e0*/  FFMA R17, R17, R22, R0 ;  /* 0x0000001611117223 */ /* 0x020fe20000000000 */
[----:B0-----:R-:W-:-:S03]  /*04f0*/  FFMA R16, R16, R23, R27 ;  /* 0x0000001710107223 */ /* 0x001fc6000000001b */
[----:B------:R-:W-:Y:S01]  /*0500*/  FFMA R17, R14, R21, R17 ;  /* 0x000000150e117223 */ /* 0x000fe20000000011 */
[----:B------:R-:W-:Y:S01]  /*0510*/  FFMA R13, R13, R6, R16 ;  /* 0x000000060d0d7223 */ /* 0x000fe20000000010 */
[----:B------:R-:W-:-:S04]  /*0520*/  IMAD.WIDE.U32 R4, R15, 0x4, R4 ;  /* 0x000000040f047825 */ /* 0x000fc800078e0004 */
[----:B------:R-:W-:Y:S01]  /*0530*/  FFMA R9, R12, R9, R17 ;  /* 0x000000090c097223 */ /* 0x000fe20000000011 */
[----:B------:R-:W-:-:S04]  /*0540*/  FFMA R7, R20, R7, R13 ;  /* 0x0000000714077223 */ /* 0x000fc8000000000d */
[----:B------:R-:W-:Y:S04]  /*0550*/  STG.E desc[UR6][R4.64], R9 ;  /* 0x0000000904007986 */ /* 0x000fe8000c101906 */
[----:B------:R-:W-:Y:S01]  /*0560*/  STG.E desc[UR6][R4.64+0xa0], R7 ;  /* 0x0000a00704007986 */ /* 0x000fe2000c101906 */
[----:B------:R-:W-:Y:S05]  /*0570*/  EXIT ;  /* 0x000000000000794d */ /* 0x000fea0003800000 */
.L_x_0:
[----:B------:R-:W-:-:S00]  /*0580*/  BRA `(.L_x_0) ;  /* 0xfffffffc00fc7947 */ /* 0x000fc0000383ffff */
[----:B------:R-:W-:-:S00]  /*0590*/  NOP ;  /* 0x0000000000007918 */ /* 0x000fc00000000000 */
        /* <DEDUP_REMOVED lines=14> */
.L_x_3:


//--------------------- .text.default_function_kernel --------------------------
	.section	.text.default_function_kernel,"ax",@progbits
	.align	128
        .global         default_function_kernel
        .type           default_function_kernel,@function
        .size           default_function_kernel,(.L_x_4 - default_function_kernel)
        .other          default_function_kernel,@"STO_CUDA_ENTRY STV_DEFAULT"
default_function_kernel:
.text.default_function_kernel:
[----:B------:R-:W-:Y:S01]  /*0000*/  LDC R1, c[0x0][0x37c] ;  /* 0x0000df00ff017b82 */ /* 0x000fe20000000800 */
[----:B------:R-:W0:Y:S07]  /*0010*/  S2R R7, SR_TID.X ;  /* 0x0000000000077919 */ /* 0x000e2e0000002100 */
[----:B------:R-:W1:Y:S01]  /*0020*/  S2UR UR4, SR_CTAID.X ;  /* 0x00000000000479c3 */ /* 0x000e620000002500 */
[----:B------:R-:W2:Y:S07]  /*0030*/  LDCU.64 UR6, c[0x0][0x358] ;  /* 0x00006b00ff0677ac */ /* 0x000eae0008000a00 */
[----:B------:R-:W3:Y:S08]  /*0040*/  LDC.64 R2, c[0x0][0x388] ;  /* 0x0000e200ff027b82 */ /* 0x000ef00000000a00 */
[----:B------:R-:W4:Y:S01]  /*0050*/  LDC.64 R4, c[0x0][0x380] ;  /* 0x0000e000ff047b82 */ /* 0x000f220000000a00 */
[----:B-1----:R-:W-:-:S06]  /*0060*/  USHF.L.U32 UR4, UR4, 0x5, URZ ;  /* 0x0000000504047899 */ /* 0x002fcc00080006ff */
[----:B0-----:R-:W-:-:S05]  /*0070*/  LOP3.LUT R7, R7, UR4, RZ, 0xfc, !PT ;  /* 0x0000000407077c12 */ /* 0x001fca000f8efcff */
[----:B---3--:R-:W-:-:S06]  /*0080*/  IMAD.WIDE.U32 R2, R7, 0x4, R2 ;  /* 0x0000000407027825 */ /* 0x008fcc00078e0002 */
[----:B--2---:R-:W2:Y:S01]  /*0090*/  LDG.E.CONSTANT R2, desc[UR6][R2.64] ;  /* 0x0000000602027981 */ /* 0x004ea2000c1e9900 */
[----:B----4-:R-:W-:-:S04]  /*00a0*/  IMAD.WIDE.U32 R4, R7, 0x4, R4 ;  /* 0x0000000407047825 */ /* 0x010fc800078e0004 */
[----:B--2---:R-:W-:-:S05]  /*00b0*/  FMUL R0, R2, 1.4426950216293334961 ;  /* 0x3fb8aa3b02007820 */ /* 0x004fca0000400000 */
[----:B------:R-:W-:-:S13]  /*00c0*/  FSETP.GEU.AND P0, PT, R0, -126, PT ;  /* 0xc2fc00000000780b */ /* 0x000fda0003f0e000 */
[----:B------:R-:W-:-:S04]  /*00d0*/  @!P0 FMUL R0, R0, 0.5 ;  /* 0x3f00000000008820 */ /* 0x000fc80000400000 */
[----:B------:R-:W0:Y:S02]  /*00e0*/  MUFU.EX2 R9, R0 ;  /* 0x0000000000097308 */ /* 0x000e240000000800 */
[----:B0-----:R-:W-:-:S05]  /*00f0*/  @!P0 FMUL R9, R9, R9 ;  /* 0x0000000909098220 */ /* 0x001fca0000400000 */
[----:B------:R-:W-:Y:S01]  /*0100*/  STG.E desc[UR6][R4.64], R9 ;  /* 0x0000000904007986 */ /* 0x000fe2000c101906 */
[----:B------:R-:W-:Y:S05]  /*0110*/  EXIT ;  /* 0x000000000000794d */ /* 0x000fea0003800000 */
.L_x_1:
        /* <DEDUP_REMOVED lines=14> */
.L_x_4:


//--------------------- .text.default_function_kernel_2 --------------------------
	.section	.text.default_function_kernel_2,"ax",@progbits
	.align	128
        .global         default_function_kernel_2
        .type           default_function_kernel_2,@function
        .size           default_function_kernel_2,(.L_x_5 - default_function_kernel_2)
        .other          default_function_kernel_2,@"STO_CUDA_ENTRY STV_DEFAULT"
default_function_kernel_2:
.text.default_function_kernel_2:
[----:B------:R-:W-:Y:S01]  /*0000*/  LDC R1, c[0x0][0x37c] ;  /* 0x0000df00ff017b82 */ /* 0x000fe20000000800 */
[----:B------:R-:W0:Y:S07]  /*0010*/  S2R R9, SR_TID.X ;  /* 0x0000000000097919 */ /* 0x000e2e0000002100 */
[----:B------:R-:W1:Y:S01]  /*0020*/  S2UR UR4, SR_CTAID.X ;  /* 0x00000000000479c3 */ /* 0x000e620000002500 */
[----:B------:R-:W2:Y:S07]  /*0030*/  LDCU.64 UR6, c[0x0][0x358] ;  /* 0x00006b00ff0677ac */ /* 0x000eae0008000a00 */
[----:B------:R-:W3:Y:S08]  /*0040*/  LDC.64 R2, c[0x0][0x388] ;  /* 0x0000e200ff027b82 */ /* 0x000ef00000000a00 */
[----:B------:R-:W4:Y:S01]  /*0050*/  LDC.64 R4, c[0x0][0x390] ;  /* 0x0000e400ff047b82 */ /* 0x000f220000000a00 */
[----:B-1----:R-:W-:-:S07]  /*0060*/  USHF.L.U32 UR4, UR4, 0x5, URZ ;  /* 0x0000000504047899 */ /* 0x002fce00080006ff */
[----:B------:R-:W1:Y:S01]  /*0070*/  LDC.64 R6, c[0x0][0x380] ;  /* 0x0000e000ff067b82 */ /* 0x000e620000000a00 */
[----:B0-----:R-:W-:-:S05]  /*0080*/  LOP3.LUT R9, R9, UR4, RZ, 0xfc, !PT ;  /* 0x0000000409097c12 */ /* 0x001fca000f8efcff */
[----:B---3--:R-:W-:-:S04]  /*0090*/  IMAD.WIDE.U32 R2, R9, 0x4, R2 ;  /* 0x0000000409027825 */ /* 0x008fc800078e0002 */
[C---:B----4-:R-:W-:Y:S02]  /*00a0*/  IMAD.WIDE.U32 R4, R9.reuse, 0x4, R4 ;  /* 0x0000000409047825 */ /* 0x050fe400078e0004 */
[----:B--2---:R-:W2:Y:S04]  /*00b0*/  LDG.E.CONSTANT R2, desc[UR6][R2.64] ;  /* 0x0000000602027981 */ /* 0x004ea8000c1e9900 */
[----:B------:R-:W2:Y:S01]  /*00c0*/  LDG.E.CONSTANT R5, desc[UR6][R4.64] ;  /* 0x0000000604057981 */ /* 0x000ea2000c1e9900 */
[----:B-1----:R-:W-:-:S04]  /*00d0*/  IMAD.WIDE.U32 R6, R9, 0x4, R6 ;  /* 0x0000000409067825 */ /* 0x002fc800078e0006 */
[----:B--2---:R-:W-:-:S05]  /*00e0*/  FADD R9, R2, -R5 ;  /* 0x8000000502097221 */ /* 0x004fca0000000000 */
[----:B------:R-:W-:Y:S01]  /*00f0*/  STG.E desc[UR6][R6.64], R9 ;  /* 0x0000000906007986 */ /* 0x000fe2000c101906 */
[----:B------:R-:W-:Y:S05]  /*0100*/  EXIT ;  /* 0x000000000000794d */ /* 0x000fea0003800000 */
.L_x_2:
        /* <DEDUP_REMOVED lines=15> */
.L_x_5:


//--------------------- .nv.shared.default_function_kernel_1 --------------------------
	.section	.nv.shared.default_function_kernel_1,"aw",@nobits
	.sectionflags	@""
	.align	4
.nv.shared.default_function_kernel_1:
	.zero		1824


//--------------------- .nv.shared.reserved.0     --------------------------
	.section	.nv.shared.reserved.0,"aw",@nobits
	.weak		__nv_reservedSMEM_offset_0_alias
	.size		__nv_reservedSMEM_offset_0_alias, 0, 64
	.other		__nv_reservedSMEM_offset_0_alias,@"STO_CUDA_RESERVED_SHARED STV_DEFAULT"
__nv_reservedSMEM_offset_0_alias:
	.zero		0
	.zero		64


//--------------------- .nv.constant0.default_function_kernel_1 --------------------------
	.section	.nv.constant0.default_function_kernel_1,"a",@progbits
	.sectionflags	@""
	.align	4
.nv.constant0.default_function_kernel_1:
	.zero		920


//--------------------- .nv.constant0.default_function_kernel --------------------------
	.section	.nv.constant0.default_function_kernel,"a",@progbits
	.sectionflags	@""
	.align	4
.nv.constant0.default_function_kernel:
	.zero		912


//--------------------- .nv.constant0.default_function_kernel_2 --------------------------
	.section	.nv.constant0.default_function_kernel_2,"a",@progbits
	.sectionflags	@""
	.align	4
.nv.constant0.default_function_kernel_2:
	.zero		920


//--------------------- SYMBOLS --------------------------

	.type		.nv.reservedSmem.offset0,@object
	.size		.nv.reservedSmem.offset0,0x4
	.type		.nv.reservedSmem.cap,@object
	.size		.nv.reservedSmem.cap,0x4
